//
// Generated by NVIDIA NVVM Compiler
//
// Compiler Build ID: CL-36424714
// Cuda compilation tools, release 13.0, V13.0.88
// Based on NVVM 20.0.0
//

.version 9.0
.target sm_100
.address_size 64

	// .globl	_Z14_auto_kernel_1PfS_S_S_

.visible .entry _Z14_auto_kernel_1PfS_S_S_(
	.param .u64 .ptr .align 1 _Z14_auto_kernel_1PfS_S_S__param_0,
	.param .u64 .ptr .align 1 _Z14_auto_kernel_1PfS_S_S__param_1,
	.param .u64 .ptr .align 1 _Z14_auto_kernel_1PfS_S_S__param_2,
	.param .u64 .ptr .align 1 _Z14_auto_kernel_1PfS_S_S__param_3
)
{
	.reg .pred 	%p<4>;
	.reg .b32 	%r<5>;
	.reg .b32 	%f<6>;
	.reg .b64 	%rd<14>;

	ld.param.u64 	%rd1, [_Z14_auto_kernel_1PfS_S_S__param_0];
	ld.param.u64 	%rd2, [_Z14_auto_kernel_1PfS_S_S__param_1];
	ld.param.u64 	%rd3, [_Z14_auto_kernel_1PfS_S_S__param_2];
	ld.param.u64 	%rd4, [_Z14_auto_kernel_1PfS_S_S__param_3];
	mov.u32 	%r2, %ctaid.x;
	mov.u32 	%r3, %ntid.x;
	mov.u32 	%r4, %tid.x;
	mad.lo.s32 	%r1, %r2, %r3, %r4;
	setp.eq.s32 	%p1, %r1, 0;
	setp.gt.s32 	%p2, %r1, 100000;
	or.pred  	%p3, %p1, %p2;
	@%p3 bra 	$L__BB0_2;
	cvta.to.global.u64 	%rd5, %rd1;
	cvta.to.global.u64 	%rd6, %rd3;
	cvta.to.global.u64 	%rd7, %rd4;
	cvta.to.global.u64 	%rd8, %rd2;
	mul.wide.s32 	%rd9, %r1, 4;
	add.s64 	%rd10, %rd5, %rd9;
	ld.global.f32 	%f1, [%rd10+-4];
	add.s64 	%rd11, %rd6, %rd9;
	ld.global.f32 	%f2, [%rd11+-4];
	mul.f32 	%f3, %f1, %f2;
	add.s64 	%rd12, %rd7, %rd9;
	ld.global.f32 	%f4, [%rd12+-4];
	mul.f32 	%f5, %f3, %f4;
	add.s64 	%rd13, %rd8, %rd9;
	st.global.f32 	[%rd13+-4], %f5;
$L__BB0_2:
	ret;

}
	// .globl	_Z14_auto_kernel_0PfS_
.visible .entry _Z14_auto_kernel_0PfS_(
	.param .u64 .ptr .align 1 _Z14_auto_kernel_0PfS__param_0,
	.param .u64 .ptr .align 1 _Z14_auto_kernel_0PfS__param_1
)
{
	.reg .pred 	%p<4>;
	.reg .b32 	%r<7>;
	.reg .b32 	%f<3>;
	.reg .b64 	%rd<8>;
	.reg .b64 	%fd<4>;

	ld.param.u64 	%rd1, [_Z14_auto_kernel_0PfS__param_0];
	ld.param.u64 	%rd2, [_Z14_auto_kernel_0PfS__param_1];
	mov.u32 	%r2, %ctaid.x;
	mov.u32 	%r3, %ntid.x;
	mov.u32 	%r4, %tid.x;
	mad.lo.s32 	%r1, %r2, %r3, %r4;
	setp.eq.s32 	%p1, %r1, 0;
	setp.gt.s32 	%p2, %r1, 100000;
	or.pred  	%p3, %p1, %p2;
	@%p3 bra 	$L__BB1_2;
	cvta.to.global.u64 	%rd3, %rd1;
	cvta.to.global.u64 	%rd4, %rd2;
	add.s32 	%r5, %r1, -1;
	mul.wide.s32 	%rd5, %r1, 4;
	add.s64 	%rd6, %rd3, %rd5;
	mov.b32 	%r6, 925353388;
	st.global.u32 	[%rd6+-4], %r6;
	cvt.rn.f32.s32 	%f1, %r5;
	cvt.f64.f32 	%fd1, %f1;
	mul.f64 	%fd2, %fd1, 0d401921FC8F32378B;
	div.rn.f64 	%fd3, %fd2, 0d40F86A0000000000;
	cvt.rn.f32.f64 	%f2, %fd3;
	add.s64 	%rd7, %rd4, %rd5;
	st.global.f32 	[%rd7+-4], %f2;
$L__BB1_2:
	ret;

}


// ===== COMPILED SASS (sm_100) =====

	.target	sm_100

	.elftype	@"ET_EXEC"


//--------------------- .note.nv.tkinfo           --------------------------
	.section	.note.nv.tkinfo,"",@"SHT_NOTE"
	.sectionflags	@"SHF_NOTE_NV_TKINFO"
	.tkinfo
        /*0018*/ 	.word	0x00000002
        /*0030*/ 	.string	""
        /*0030*/ 	.string	"ptxas"
        /*0030*/ 	.string	"Cuda compilation tools, release 13.0, V13.0.88"
        /*0030*/ 	.string	"Build cuda_13.0.r13.0/compiler.36424714_0"
        /*0030*/ 	.string	"-arch sm_100 -m 64 "



//--------------------- .note.nv.cuinfo           --------------------------
	.section	.note.nv.cuinfo,"",@"SHT_NOTE"
	.sectionflags	@"SHF_NOTE_NV_CUINFO"
        /*0018*/ 	.short	0x0002
        /*001a*/ 	.short	0x0064
        /*001c*/ 	.short	0x0082
	.zero		2


//--------------------- .nv.info                  --------------------------
	.section	.nv.info,"",@"SHT_CUDA_INFO"
	.align	4


	//----- nvinfo : EIATTR_REGCOUNT
	.align		4
        /*0000*/ 	.byte	0x04, 0x2f
        /*0002*/ 	.short	(.L_1 - .L_0)
	.align		4
.L_0:
        /*0004*/ 	.word	index@(_Z14_auto_kernel_1PfS_S_S_)
        /*0008*/ 	.word	0x0000000e


	//----- nvinfo : EIATTR_FRAME_SIZE
	.align		4
.L_1:
        /*000c*/ 	.byte	0x04, 0x11
        /*000e*/ 	.short	(.L_3 - .L_2)
	.align		4
.L_2:
        /*0010*/ 	.word	index@(_Z14_auto_kernel_1PfS_S_S_)
        /*0014*/ 	.word	0x00000000


	//----- nvinfo : EIATTR_REGCOUNT
	.align		4
.L_3:
        /*0018*/ 	.byte	0x04, 0x2f
        /*001a*/ 	.short	(.L_5 - .L_4)
	.align		4
.L_4:
        /*001c*/ 	.word	index@(_Z14_auto_kernel_0PfS_)
        /*0020*/ 	.word	0x00000017


	//----- nvinfo : EIATTR_FRAME_SIZE
	.align		4
.L_5:
        /*0024*/ 	.byte	0x04, 0x11
        /*0026*/ 	.short	(.L_7 - .L_6)
	.align		4
.L_6:
        /*0028*/ 	.word	index@($__internal_0_$__cuda_sm20_div_rn_f64_full)
        /*002c*/ 	.word	0x00000000


	//----- nvinfo : EIATTR_FRAME_SIZE
	.align		4
.L_7:
        /*0030*/ 	.byte	0x04, 0x11
        /*0032*/ 	.short	(.L_9 - .L_8)
	.align		4
.L_8:
        /*0034*/ 	.word	index@(_Z14_auto_kernel_0PfS_)
        /*0038*/ 	.word	0x00000000


	//----- nvinfo : EIATTR_MIN_STACK_SIZE
	.align		4
.L_9:
        /*003c*/ 	.byte	0x04, 0x12
        /*003e*/ 	.short	(.L_11 - .L_10)
	.align		4
.L_10:
        /*0040*/ 	.word	index@(_Z14_auto_kernel_0PfS_)
        /*0044*/ 	.word	0x00000000


	//----- nvinfo : EIATTR_MIN_STACK_SIZE
	.align		4
.L_11:
        /*0048*/ 	.byte	0x04, 0x12
        /*004a*/ 	.short	(.L_13 - .L_12)
	.align		4
.L_12:
        /*004c*/ 	.word	index@(_Z14_auto_kernel_1PfS_S_S_)
        /*0050*/ 	.word	0x00000000
.L_13:


//--------------------- .nv.compat                --------------------------
	.section	.nv.compat,"",@"SHT_CUDA_COMPAT_INFO"
	.align	4
        /*0000*/ 	.byte	0x02, 0x09, 0x00, 0x00, 0x02, 0x02, 0x01, 0x00, 0x02, 0x05, 0x05, 0x00, 0x03, 0x07, 0x01, 0x01
        /*0010*/ 	.byte	0x02, 0x03, 0x00, 0x00, 0x02, 0x06, 0x01, 0x00, 0x04, 0x0b, 0x08, 0x00, 0x01, 0x00, 0x00, 0x00
        /*0020*/ 	.byte	0x00, 0x00, 0x00, 0x00


//--------------------- .nv.info._Z14_auto_kernel_0PfS_ --------------------------
	.section	.nv.info._Z14_auto_kernel_0PfS_,"",@"SHT_CUDA_INFO"
	.sectionflags	@""
	.align	4


	//----- nvinfo : EIATTR_CUDA_API_VERSION
	.align		4
        /*0000*/ 	.byte	0x04, 0x37
        /*0002*/ 	.short	(.L_15 - .L_14)
.L_14:
        /*0004*/ 	.word	0x00000082


	//----- nvinfo : EIATTR_KPARAM_INFO
	.align		4
.L_15:
        /*0008*/ 	.byte	0x04, 0x17
        /*000a*/ 	.short	(.L_17 - .L_16)
.L_16:
        /*000c*/ 	.word	0x00000000
        /*0010*/ 	.short	0x0001
        /*0012*/ 	.short	0x0008
        /*0014*/ 	.byte	0x00, 0xf5, 0x21, 0x00


	//----- nvinfo : EIATTR_KPARAM_INFO
	.align		4
.L_17:
        /*0018*/ 	.byte	0x04, 0x17
        /*001a*/ 	.short	(.L_19 - .L_18)
.L_18:
        /*001c*/ 	.word	0x00000000
        /*0020*/ 	.short	0x0000
        /*0022*/ 	.short	0x0000
        /*0024*/ 	.byte	0x00, 0xf5, 0x21, 0x00


	//----- nvinfo : EIATTR_SPARSE_MMA_MASK
	.align		4
.L_19:
        /*0028*/ 	.byte	0x03, 0x50
        /*002a*/ 	.short	0x0000


	//----- nvinfo : EIATTR_MAXREG_COUNT
	.align		4
        /*002c*/ 	.byte	0x03, 0x1b
        /*002e*/ 	.short	0x00ff


	//----- nvinfo : EIATTR_MERCURY_ISA_VERSION
	.align		4
        /*0030*/ 	.byte	0x03, 0x5f
        /*0032*/ 	.short	0x0101


	//----- nvinfo : EIATTR_VRC_CTA_INIT_COUNT
	.align		4
        /*0034*/ 	.byte	0x02, 0x4a
	.zero		1
	.zero		1


	//----- nvinfo : EIATTR_EXIT_INSTR_OFFSETS
	.align		4
        /*0038*/ 	.byte	0x04, 0x1c
        /*003a*/ 	.short	(.L_21 - .L_20)


	//   ....[0]....
.L_20:
        /*003c*/ 	.word	0x00000070


	//   ....[1]....
        /*0040*/ 	.word	0x000002b0


	//----- nvinfo : EIATTR_CRS_STACK_SIZE
	.align		4
.L_21:
        /*0044*/ 	.byte	0x04, 0x1e
        /*0046*/ 	.short	(.L_23 - .L_22)
.L_22:
        /*0048*/ 	.word	0x00000000


	//----- nvinfo : EIATTR_CBANK_PARAM_SIZE
	.align		4
.L_23:
        /*004c*/ 	.byte	0x03, 0x19
        /*004e*/ 	.short	0x0010


	//----- nvinfo : EIATTR_PARAM_CBANK
	.align		4
        /*0050*/ 	.byte	0x04, 0x0a
        /*0052*/ 	.short	(.L_25 - .L_24)
	.align		4
.L_24:
        /*0054*/ 	.word	index@(.nv.constant0._Z14_auto_kernel_0PfS_)
        /*0058*/ 	.short	0x0380
        /*005a*/ 	.short	0x0010


	//----- nvinfo : EIATTR_SW_WAR
	.align		4
.L_25:
        /*005c*/ 	.byte	0x04, 0x36
        /*005e*/ 	.short	(.L_27 - .L_26)
.L_26:
        /*0060*/ 	.word	0x00000008
.L_27:


//--------------------- .nv.info._Z14_auto_kernel_1PfS_S_S_ --------------------------
	.section	.nv.info._Z14_auto_kernel_1PfS_S_S_,"",@"SHT_CUDA_INFO"
	.sectionflags	@""
	.align	4


	//----- nvinfo : EIATTR_CUDA_API_VERSION
	.align		4
        /*0000*/ 	.byte	0x04, 0x37
        /*0002*/ 	.short	(.L_29 - .L_28)
.L_28:
        /*0004*/ 	.word	0x00000082


	//----- nvinfo : EIATTR_KPARAM_INFO
	.align		4
.L_29:
        /*0008*/ 	.byte	0x04, 0x17
        /*000a*/ 	.short	(.L_31 - .L_30)
.L_30:
        /*000c*/ 	.word	0x00000000
        /*0010*/ 	.short	0x0003
        /*0012*/ 	.short	0x0018
        /*0014*/ 	.byte	0x00, 0xf5, 0x21, 0x00


	//----- nvinfo : EIATTR_KPARAM_INFO
	.align		4
.L_31:
        /*0018*/ 	.byte	0x04, 0x17
        /*001a*/ 	.short	(.L_33 - .L_32)
.L_32:
        /*001c*/ 	.word	0x00000000
        /*0020*/ 	.short	0x0002
        /*0022*/ 	.short	0x0010
        /*0024*/ 	.byte	0x00, 0xf5, 0x21, 0x00


	//----- nvinfo : EIATTR_KPARAM_INFO
	.align		4
.L_33:
        /*0028*/ 	.byte	0x04, 0x17
        /*002a*/ 	.short	(.L_35 - .L_34)
.L_34:
        /*002c*/ 	.word	0x00000000
        /*0030*/ 	.short	0x0001
        /*0032*/ 	.short	0x0008
        /*0034*/ 	.byte	0x00, 0xf5, 0x21, 0x00


	//----- nvinfo : EIATTR_KPARAM_INFO
	.align		4
.L_35:
        /*0038*/ 	.byte	0x04, 0x17
        /*003a*/ 	.short	(.L_37 - .L_36)
.L_36:
        /*003c*/ 	.word	0x00000000
        /*0040*/ 	.short	0x0000
        /*0042*/ 	.short	0x0000
        /*0044*/ 	.byte	0x00, 0xf5, 0x21, 0x00


	//----- nvinfo : EIATTR_SPARSE_MMA_MASK
	.align		4
.L_37:
        /*0048*/ 	.byte	0x03, 0x50
        /*004a*/ 	.short	0x0000


	//----- nvinfo : EIATTR_MAXREG_COUNT
	.align		4
        /*004c*/ 	.byte	0x03, 0x1b
        /*004e*/ 	.short	0x00ff


	//----- nvinfo : EIATTR_MERCURY_ISA_VERSION
	.align		4
        /*0050*/ 	.byte	0x03, 0x5f
        /*0052*/ 	.short	0x0101


	//----- nvinfo : EIATTR_VRC_CTA_INIT_COUNT
	.align		4
        /*0054*/ 	.byte	0x02, 0x4a
	.zero		1
	.zero		1


	//----- nvinfo : EIATTR_EXIT_INSTR_OFFSETS
	.align		4
        /*0058*/ 	.byte	0x04, 0x1c
        /*005a*/ 	.short	(.L_39 - .L_38)


	//   ....[0]....
.L_38:
        /*005c*/ 	.word	0x00000070


	//   ....[1]....
        /*0060*/ 	.word	0x00000170


	//----- nvinfo : EIATTR_CBANK_PARAM_SIZE
	.align		4
.L_39:
        /*0064*/ 	.byte	0x03, 0x19
        /*0066*/ 	.short	0x0020


	//----- nvinfo : EIATTR_PARAM_CBANK
	.align		4
        /*0068*/ 	.byte	0x04, 0x0a
        /*006a*/ 	.short	(.L_41 - .L_40)
	.align		4
.L_40:
        /*006c*/ 	.word	index@(.nv.constant0._Z14_auto_kernel_1PfS_S_S_)
        /*0070*/ 	.short	0x0380
        /*0072*/ 	.short	0x0020


	//----- nvinfo : EIATTR_SW_WAR
	.align		4
.L_41:
        /*0074*/ 	.byte	0x04, 0x36
        /*0076*/ 	.short	(.L_43 - .L_42)
.L_42:
        /*0078*/ 	.word	0x00000008
.L_43:


//--------------------- .nv.callgraph             --------------------------
	.section	.nv.callgraph,"",@"SHT_CUDA_CALLGRAPH"
	.align	4
	.sectionentsize	8
	.align		4
        /*0000*/ 	.word	0x00000000
	.align		4
        /*0004*/ 	.word	0xffffffff
	.align		4
        /*0008*/ 	.word	0x00000000
	.align		4
        /*000c*/ 	.word	0xfffffffe
	.align		4
        /*0010*/ 	.word	0x00000000
	.align		4
        /*0014*/ 	.word	0xfffffffd
	.align		4
        /*0018*/ 	.word	0x00000000
	.align		4
        /*001c*/ 	.word	0xfffffffc


//--------------------- .text._Z14_auto_kernel_0PfS_ --------------------------
	.section	.text._Z14_auto_kernel_0PfS_,"ax",@progbits
	.align	128
        .global         _Z14_auto_kernel_0PfS_
        .type           _Z14_auto_kernel_0PfS_,@function
        .size           _Z14_auto_kernel_0PfS_,(.L_x_8 - _Z14_auto_kernel_0PfS_)
        .other          _Z14_auto_kernel_0PfS_,@"STO_CUDA_ENTRY STV_DEFAULT"
_Z14_auto_kernel_0PfS_:
.text._Z14_auto_kernel_0PfS_:
[----:B------:R-:W-:Y:S01]  /*0000*/  LDC R1, c[0x0][0x37c] ;  /* 0x0000df00ff017b82 */ /* 0x000fe20000000800 */
[----:B------:R-:W0:Y:S07]  /*0010*/  S2R R3, SR_TID.X ;  /* 0x0000000000037919 */ /* 0x000e2e0000002100 */
[----:B------:R-:W0:Y:S08]  /*0020*/  S2UR UR4, SR_CTAID.X ;  /* 0x00000000000479c3 */ /* 0x000e300000002500 */
[----:B------:R-:W0:Y:S02]  /*0030*/  LDC R0, c[0x0][0x360] ;  /* 0x0000d800ff007b82 */ /* 0x000e240000000800 */
[----:B0-----:R-:W-:-:S05]  /*0040*/  IMAD R0, R0, UR4, R3 ;  /* 0x0000000400007c24 */ /* 0x001fca000f8e0203 */
[----:B------:R-:W-:-:S04]  /*0050*/  ISETP.GT.AND P0, PT, R0, 0x186a0, PT ;  /* 0x000186a00000780c */ /* 0x000fc80003f04270 */
[----:B------:R-:W-:-:S13]  /*0060*/  ISETP.EQ.OR P0, PT, R0, RZ, P0 ;  /* 0x000000ff0000720c */ /* 0x000fda0000702670 */
[----:B------:R-:W-:Y:S05]  /*0070*/  @P0 EXIT ;  /* 0x000000000000094d */ /* 0x000fea0003800000 */
[----:B------:R-:W0:Y:S01]  /*0080*/  MUFU.RCP64H R3, 100000 ;  /* 0x40f86a0000037908 */ /* 0x000e220000001800 */
[----:B------:R-:W-:Y:S01]  /*0090*/  IMAD.MOV.U32 R8, RZ, RZ, 0x0 ;  /* 0x00000000ff087424 */ /* 0x000fe200078e00ff */
[----:B------:R-:W-:Y:S01]  /*00a0*/  UMOV UR4, 0x8f32378b ;  /* 0x8f32378b00047882 */ /* 0x000fe20000000000 */
[----:B------:R-:W-:Y:S01]  /*00b0*/  IMAD.MOV.U32 R9, RZ, RZ, 0x40f86a00 ;  /* 0x40f86a00ff097424 */ /* 0x000fe200078e00ff */
[----:B------:R-:W-:Y:S01]  /*00c0*/  UMOV UR5, 0x401921fc ;  /* 0x401921fc00057882 */ /* 0x000fe20000000000 */
[----:B------:R-:W-:Y:S01]  /*00d0*/  IMAD.MOV.U32 R2, RZ, RZ, 0x1 ;  /* 0x00000001ff027424 */ /* 0x000fe200078e00ff */
[----:B------:R-:W1:Y:S01]  /*00e0*/  LDC.64 R12, c[0x0][0x380] ;  /* 0x0000e000ff0c7b82 */ /* 0x000e620000000a00 */
[----:B------:R-:W-:Y:S01]  /*00f0*/  VIADD R10, R0, 0xffffffff ;  /* 0xffffffff000a7836 */ /* 0x000fe20000000000 */
[----:B------:R-:W-:Y:S01]  /*0100*/  BSSY.RECONVERGENT B0, `(.L_x_0) ;  /* 0x0000016000007945 */ /* 0x000fe20003800200 */
[----:B------:R-:W-:-:S03]  /*0110*/  IMAD.MOV.U32 R15, RZ, RZ, 0x3727c5ac ;  /* 0x3727c5acff0f7424 */ /* 0x000fc600078e00ff */
[----:B------:R-:W-:Y:S01]  /*0120*/  I2FP.F32.S32 R14, R10 ;  /* 0x0000000a000e7245 */ /* 0x000fe20000201400 */
[----:B0-----:R-:W-:-:S08]  /*0130*/  DFMA R4, R2, -R8, 1 ;  /* 0x3ff000000204742b */ /* 0x001fd00000000808 */
[----:B------:R-:W-:Y:S02]  /*0140*/  DFMA R6, R4, R4, R4 ;  /* 0x000000040406722b */ /* 0x000fe40000000004 */
[----:B------:R-:W0:Y:S06]  /*0150*/  F2F.F64.F32 R4, R14 ;  /* 0x0000000e00047310 */ /* 0x000e2c0000201800 */
[----:B------:R-:W-:-:S08]  /*0160*/  DFMA R6, R2, R6, R2 ;  /* 0x000000060206722b */ /* 0x000fd00000000002 */
[----:B------:R-:W-:Y:S02]  /*0170*/  DFMA R2, R6, -R8, 1 ;  /* 0x3ff000000602742b */ /* 0x000fe40000000808 */
[----:B0-----:R-:W-:Y:S01]  /*0180*/  DMUL R4, R4, UR4 ;  /* 0x0000000404047c28 */ /* 0x001fe20008000000 */
[----:B------:R-:W0:Y:S05]  /*0190*/  LDCU.64 UR4, c[0x0][0x358] ;  /* 0x00006b00ff0477ac */ /* 0x000e2a0008000a00 */
[----:B------:R-:W-:Y:S01]  /*01a0*/  DFMA R2, R6, R2, R6 ;  /* 0x000000020602722b */ /* 0x000fe20000000006 */
[----:B-1----:R-:W-:-:S03]  /*01b0*/  IMAD.WIDE R6, R0, 0x4, R12 ;  /* 0x0000000400067825 */ /* 0x002fc600078e020c */
[----:B------:R-:W-:-:S04]  /*01c0*/  FSETP.GEU.AND P1, PT, |R5|, 6.5827683646048100446e-37, PT ;  /* 0x036000000500780b */ /* 0x000fc80003f2e200 */
[----:B------:R-:W-:Y:S01]  /*01d0*/  DMUL R8, R4, R2 ;  /* 0x0000000204087228 */ /* 0x000fe20000000000 */
[----:B0-----:R0:W-:Y:S07]  /*01e0*/  STG.E desc[UR4][R6.64+-0x4], R15 ;  /* 0xfffffc0f06007986 */ /* 0x0011ee000c101904 */
[----:B------:R-:W-:-:S08]  /*01f0*/  DFMA R10, R8, -100000, R4 ;  /* 0xc0f86a00080a782b */ /* 0x000fd00000000004 */
[----:B------:R-:W-:-:S10]  /*0200*/  DFMA R2, R2, R10, R8 ;  /* 0x0000000a0202722b */ /* 0x000fd40000000008 */
[----:B------:R-:W-:-:S05]  /*0210*/  FFMA R8, RZ, 7.762939453125, R3 ;  /* 0x40f86a00ff087823 */ /* 0x000fca0000000003 */
[----:B------:R-:W-:-:S13]  /*0220*/  FSETP.GT.AND P0, PT, |R8|, 1.469367938527859385e-39, PT ;  /* 0x001000000800780b */ /* 0x000fda0003f04200 */
[----:B0-----:R-:W-:Y:S05]  /*0230*/  @P0 BRA P1, `(.L_x_1) ;  /* 0x0000000000080947 */ /* 0x001fea0000800000 */
[----:B------:R-:W-:-:S07]  /*0240*/  MOV R6, 0x260 ;  /* 0x0000026000067802 */ /* 0x000fce0000000f00 */
[----:B------:R-:W-:Y:S05]  /*0250*/  CALL.REL.NOINC `($__internal_0_$__cuda_sm20_div_rn_f64_full) ;  /* 0x0000000000187944 */ /* 0x000fea0003c00000 */
.L_x_1:
[----:B------:R-:W-:Y:S05]  /*0260*/  BSYNC.RECONVERGENT B0 ;  /* 0x0000000000007941 */ /* 0x000fea0003800200 */
.L_x_0:
[----:B------:R-:W0:Y:S01]  /*0270*/  LDC.64 R4, c[0x0][0x388] ;  /* 0x0000e200ff047b82 */ /* 0x000e220000000a00 */
[----:B------:R-:W1:Y:S01]  /*0280*/  F2F.F32.F64 R3, R2 ;  /* 0x0000000200037310 */ /* 0x000e620000301000 */
[----:B0-----:R-:W-:-:S05]  /*0290*/  IMAD.WIDE R4, R0, 0x4, R4 ;  /* 0x0000000400047825 */ /* 0x001fca00078e0204 */
[----:B-1----:R-:W-:Y:S01]  /*02a0*/  STG.E desc[UR4][R4.64+-0x4], R3 ;  /* 0xfffffc0304007986 */ /* 0x002fe2000c101904 */
[----:B------:R-:W-:Y:S05]  /*02b0*/  EXIT ;  /* 0x000000000000794d */ /* 0x000fea0003800000 */
        .weak           $__internal_0_$__cuda_sm20_div_rn_f64_full
        .type           $__internal_0_$__cuda_sm20_div_rn_f64_full,@function
        .size           $__internal_0_$__cuda_sm20_div_rn_f64_full,(.L_x_8 - $__internal_0_$__cuda_sm20_div_rn_f64_full)
$__internal_0_$__cuda_sm20_div_rn_f64_full:
[----:B------:R-:W-:Y:S01]  /*02c0*/  IMAD.MOV.U32 R3, RZ, RZ, 0x3ff86a00 ;  /* 0x3ff86a00ff037424 */ /* 0x000fe200078e00ff */
[C---:B------:R-:W-:Y:S01]  /*02d0*/  FSETP.GEU.AND P1, PT, |R5|.reuse, 1.469367938527859385e-39, PT ;  /* 0x001000000500780b */ /* 0x040fe20003f2e200 */
[----:B------:R-:W-:Y:S01]  /*02e0*/  IMAD.MOV.U32 R2, RZ, RZ, 0x0 ;  /* 0x00000000ff027424 */ /* 0x000fe200078e00ff */
[----:B------:R-:W-:Y:S01]  /*02f0*/  LOP3.LUT R7, R5, 0x7ff00000, RZ, 0xc0, !PT ;  /* 0x7ff0000005077812 */ /* 0x000fe200078ec0ff */
[----:B------:R-:W0:Y:S01]  /*0300*/  MUFU.RCP64H R9, R3 ;  /* 0x0000000300097308 */ /* 0x000e220000001800 */
[----:B------:R-:W-:Y:S01]  /*0310*/  IMAD.MOV.U32 R8, RZ, RZ, 0x1 ;  /* 0x00000001ff087424 */ /* 0x000fe200078e00ff */
[----:B------:R-:W-:Y:S01]  /*0320*/  BSSY.RECONVERGENT B1, `(.L_x_2) ;  /* 0x0000045000017945 */ /* 0x000fe20003800200 */
[----:B------:R-:W-:Y:S01]  /*0330*/  IMAD.MOV.U32 R13, RZ, RZ, 0x1ca00000 ;  /* 0x1ca00000ff0d7424 */ /* 0x000fe200078e00ff */
[----:B------:R-:W-:Y:S01]  /*0340*/  ISETP.GE.U32.AND P0, PT, R7, 0x40f00000, PT ;  /* 0x40f000000700780c */ /* 0x000fe20003f06070 */
[----:B------:R-:W-:Y:S02]  /*0350*/  IMAD.MOV.U32 R18, RZ, RZ, R7 ;  /* 0x000000ffff127224 */ /* 0x000fe400078e0007 */
[----:B------:R-:W-:Y:S01]  /*0360*/  IMAD.MOV.U32 R19, RZ, RZ, 0x40f00000 ;  /* 0x40f00000ff137424 */ /* 0x000fe200078e00ff */
[----:B------:R-:W-:-:S03]  /*0370*/  SEL R13, R13, 0x63400000, !P0 ;  /* 0x634000000d0d7807 */ /* 0x000fc60004000000 */
[----:B------:R-:W-:Y:S01]  /*0380*/  VIADD R20, R19, 0xffffffff ;  /* 0xffffffff13147836 */ /* 0x000fe20000000000 */
[----:B0-----:R-:W-:-:S08]  /*0390*/  DFMA R10, R8, -R2, 1 ;  /* 0x3ff00000080a742b */ /* 0x001fd00000000802 */
[----:B------:R-:W-:-:S08]  /*03a0*/  DFMA R10, R10, R10, R10 ;  /* 0x0000000a0a0a722b */ /* 0x000fd0000000000a */
[----:B------:R-:W-:Y:S01]  /*03b0*/  DFMA R14, R8, R10, R8 ;  /* 0x0000000a080e722b */ /* 0x000fe20000000008 */
[C-C-:B------:R-:W-:Y:S01]  /*03c0*/  @!P1 LOP3.LUT R10, R13.reuse, 0x80000000, R5.reuse, 0xf8, !PT ;  /* 0x800000000d0a9812 */ /* 0x140fe200078ef805 */
[----:B------:R-:W-:Y:S01]  /*03d0*/  IMAD.MOV.U32 R8, RZ, RZ, R4 ;  /* 0x000000ffff087224 */ /* 0x000fe200078e0004 */
[----:B------:R-:W-:Y:S02]  /*03e0*/  LOP3.LUT R9, R13, 0x800fffff, R5, 0xf8, !PT ;  /* 0x800fffff0d097812 */ /* 0x000fe400078ef805 */
[----:B------:R-:W-:Y:S01]  /*03f0*/  @!P1 LOP3.LUT R11, R10, 0x100000, RZ, 0xfc, !PT ;  /* 0x001000000a0b9812 */ /* 0x000fe200078efcff */
[----:B------:R-:W-:Y:S02]  /*0400*/  @!P1 IMAD.MOV.U32 R10, RZ, RZ, RZ ;  /* 0x000000ffff0a9224 */ /* 0x000fe400078e00ff */
[----:B------:R-:W-:-:S04]  /*0410*/  DFMA R16, R14, -R2, 1 ;  /* 0x3ff000000e10742b */ /* 0x000fc80000000802 */
[----:B------:R-:W-:-:S04]  /*0420*/  @!P1 DFMA R8, R8, 2, -R10 ;  /* 0x400000000808982b */ /* 0x000fc8000000080a */
[----:B------:R-:W-:-:S06]  /*0430*/  DFMA R16, R14, R16, R14 ;  /* 0x000000100e10722b */ /* 0x000fcc000000000e */
[----:B------:R-:W-:Y:S02]  /*0440*/  @!P1 LOP3.LUT R18, R9, 0x7ff00000, RZ, 0xc0, !PT ;  /* 0x7ff0000009129812 */ /* 0x000fe400078ec0ff */
[----:B------:R-:W-:-:S03]  /*0450*/  DMUL R10, R16, R8 ;  /* 0x00000008100a7228 */ /* 0x000fc60000000000 */
[----:B------:R-:W-:-:S05]  /*0460*/  VIADD R12, R18, 0xffffffff ;  /* 0xffffffff120c7836 */ /* 0x000fca0000000000 */
[----:B------:R-:W-:Y:S01]  /*0470*/  DFMA R14, R10, -R2, R8 ;  /* 0x800000020a0e722b */ /* 0x000fe20000000008 */
[----:B------:R-:W-:-:S04]  /*0480*/  ISETP.GT.U32.AND P0, PT, R12, 0x7feffffe, PT ;  /* 0x7feffffe0c00780c */ /* 0x000fc80003f04070 */
[----:B------:R-:W-:-:S03]  /*0490*/  ISETP.GT.U32.OR P0, PT, R20, 0x7feffffe, P0 ;  /* 0x7feffffe1400780c */ /* 0x000fc60000704470 */
[----:B------:R-:W-:-:S10]  /*04a0*/  DFMA R10, R16, R14, R10 ;  /* 0x0000000e100a722b */ /* 0x000fd4000000000a */
[----:B------:R-:W-:Y:S05]  /*04b0*/  @P0 BRA `(.L_x_3) ;  /* 0x0000000000680947 */ /* 0x000fea0003800000 */
[----:B------:R-:W-:-:S05]  /*04c0*/  IMAD.MOV.U32 R4, RZ, RZ, 0x40f00000 ;  /* 0x40f00000ff047424 */ /* 0x000fca00078e00ff */
[----:B------:R-:W-:-:S04]  /*04d0*/  VIADDMNMX R7, R7, -R4, 0xb9600000, !PT ;  /* 0xb960000007077446 */ /* 0x000fc80007800904 */
[----:B------:R-:W-:-:S05]  /*04e0*/  VIMNMX R4, PT, PT, R7, 0x46a00000, PT ;  /* 0x46a0000007047848 */ /* 0x000fca0003fe0100 */
[----:B------:R-:W-:Y:S02]  /*04f0*/  IMAD.IADD R7, R4, 0x1, -R13 ;  /* 0x0000000104077824 */ /* 0x000fe400078e0a0d */
[----:B------:R-:W-:Y:S02]  /*0500*/  IMAD.MOV.U32 R4, RZ, RZ, RZ ;  /* 0x000000ffff047224 */ /* 0x000fe400078e00ff */
[----:B------:R-:W-:-:S06]  /*0510*/  VIADD R5, R7, 0x7fe00000 ;  /* 0x7fe0000007057836 */ /* 0x000fcc0000000000 */
[----:B------:R-:W-:-:S10]  /*0520*/  DMUL R12, R10, R4 ;  /* 0x000000040a0c7228 */ /* 0x000fd40000000000 */
[----:B------:R-:W-:-:S13]  /*0530*/  FSETP.GTU.AND P0, PT, |R13|, 1.469367938527859385e-39, PT ;  /* 0x001000000d00780b */ /* 0x000fda0003f0c200 */
[----:B------:R-:W-:Y:S05]  /*0540*/  @P0 BRA `(.L_x_4) ;  /* 0x0000000000880947 */ /* 0x000fea0003800000 */
[----:B------:R-:W-:Y:S01]  /*0550*/  DFMA R2, R10, -R2, R8 ;  /* 0x800000020a02722b */ /* 0x000fe20000000008 */
[----:B------:R-:W-:-:S09]  /*0560*/  IMAD.MOV.U32 R4, RZ, RZ, RZ ;  /* 0x000000ffff047224 */ /* 0x000fd200078e00ff */
[C---:B------:R-:W-:Y:S02]  /*0570*/  FSETP.NEU.AND P0, PT, R3.reuse, RZ, PT ;  /* 0x000000ff0300720b */ /* 0x040fe40003f0d000 */
[----:B------:R-:W-:-:S04]  /*0580*/  LOP3.LUT R2, R3, 0x40f86a00, RZ, 0x3c, !PT ;  /* 0x40f86a0003027812 */ /* 0x000fc800078e3cff */
[----:B------:R-:W-:-:S04]  /*0590*/  LOP3.LUT R9, R2, 0x80000000, RZ, 0xc0, !PT ;  /* 0x8000000002097812 */ /* 0x000fc800078ec0ff */
[----:B------:R-:W-:-:S03]  /*05a0*/  LOP3.LUT R5, R9, R5, RZ, 0xfc, !PT ;  /* 0x0000000509057212 */ /* 0x000fc600078efcff */
[----:B------:R-:W-:Y:S05]  /*05b0*/  @!P0 BRA `(.L_x_4) ;  /* 0x00000000006c8947 */ /* 0x000fea0003800000 */
[----:B------:R-:W-:Y:S01]  /*05c0*/  IMAD.MOV R3, RZ, RZ, -R7 ;  /* 0x000000ffff037224 */ /* 0x000fe200078e0a07 */
[----:B------:R-:W-:Y:S01]  /*05d0*/  DMUL.RP R4, R10, R4 ;  /* 0x000000040a047228 */ /* 0x000fe20000008000 */
[----:B------:R-:W-:Y:S01]  /*05e0*/  IMAD.MOV.U32 R2, RZ, RZ, RZ ;  /* 0x000000ffff027224 */ /* 0x000fe200078e00ff */
[----:B------:R-:W-:-:S05]  /*05f0*/  IADD3 R7, PT, PT, -R7, -0x43300000, RZ ;  /* 0xbcd0000007077810 */ /* 0x000fca0007ffe1ff */
[----:B------:R-:W-:-:S03]  /*0600*/  DFMA R2, R12, -R2, R10 ;  /* 0x800000020c02722b */ /* 0x000fc6000000000a */
[----:B------:R-:W-:-:S07]  /*0610*/  LOP3.LUT R9, R5, R9, RZ, 0x3c, !PT ;  /* 0x0000000905097212 */ /* 0x000fce00078e3cff */
[----:B------:R-:W-:-:S04]  /*0620*/  FSETP.NEU.AND P0, PT, |R3|, R7, PT ;  /* 0x000000070300720b */ /* 0x000fc80003f0d200 */
[----:B------:R-:W-:Y:S02]  /*0630*/  FSEL R12, R4, R12, !P0 ;  /* 0x0000000c040c7208 */ /* 0x000fe40004000000 */
[----:B------:R-:W-:Y:S01]  /*0640*/  FSEL R13, R9, R13, !P0 ;  /* 0x0000000d090d7208 */ /* 0x000fe20004000000 */
[----:B------:R-:W-:Y:S06]  /*0650*/  BRA `(.L_x_4) ;  /* 0x0000000000447947 */ /* 0x000fec0003800000 */
.L_x_3:
[----:B------:R-:W-:-:S14]  /*0660*/  DSETP.NAN.AND P0, PT, R4, R4, PT ;  /* 0x000000040400722a */ /* 0x000fdc0003f08000 */
[----:B------:R-:W-:Y:S05]  /*0670*/  @P0 BRA `(.L_x_5) ;  /* 0x0000000000340947 */ /* 0x000fea0003800000 */
[----:B------:R-:W-:Y:S01]  /*0680*/  ISETP.NE.AND P0, PT, R18, R19, PT ;  /* 0x000000131200720c */ /* 0x000fe20003f05270 */
[----:B------:R-:W-:Y:S02]  /*0690*/  IMAD.MOV.U32 R12, RZ, RZ, 0x0 ;  /* 0x00000000ff0c7424 */ /* 0x000fe400078e00ff */
[----:B------:R-:W-:-:S10]  /*06a0*/  IMAD.MOV.U32 R13, RZ, RZ, -0x80000 ;  /* 0xfff80000ff0d7424 */ /* 0x000fd400078e00ff */
[----:B------:R-:W-:Y:S05]  /*06b0*/  @!P0 BRA `(.L_x_4) ;  /* 0x00000000002c8947 */ /* 0x000fea0003800000 */
[----:B------:R-:W-:Y:S02]  /*06c0*/  ISETP.NE.AND P0, PT, R18, 0x7ff00000, PT ;  /* 0x7ff000001200780c */ /* 0x000fe40003f05270 */
[----:B------:R-:W-:Y:S02]  /*06d0*/  LOP3.LUT R4, R5, 0x40f86a00, RZ, 0x3c, !PT ;  /* 0x40f86a0005047812 */ /* 0x000fe400078e3cff */
[----:B------:R-:W-:Y:S02]  /*06e0*/  ISETP.EQ.OR P0, PT, R19, RZ, !P0 ;  /* 0x000000ff1300720c */ /* 0x000fe40004702670 */
[----:B------:R-:W-:-:S11]  /*06f0*/  LOP3.LUT R13, R4, 0x80000000, RZ, 0xc0, !PT ;  /* 0x80000000040d7812 */ /* 0x000fd600078ec0ff */
[----:B------:R-:W-:Y:S01]  /*0700*/  @P0 LOP3.LUT R2, R13, 0x7ff00000, RZ, 0xfc, !PT ;  /* 0x7ff000000d020812 */ /* 0x000fe200078efcff */
[----:B------:R-:W-:Y:S02]  /*0710*/  @!P0 IMAD.MOV.U32 R12, RZ, RZ, RZ ;  /* 0x000000ffff0c8224 */ /* 0x000fe400078e00ff */
[----:B------:R-:W-:Y:S02]  /*0720*/  @P0 IMAD.MOV.U32 R12, RZ, RZ, RZ ;  /* 0x000000ffff0c0224 */ /* 0x000fe400078e00ff */
[----:B------:R-:W-:Y:S01]  /*0730*/  @P0 IMAD.MOV.U32 R13, RZ, RZ, R2 ;  /* 0x000000ffff0d0224 */ /* 0x000fe200078e0002 */
[----:B------:R-:W-:Y:S06]  /*0740*/  BRA `(.L_x_4) ;  /* 0x0000000000087947 */ /* 0x000fec0003800000 */
.L_x_5:
[----:B------:R-:W-:Y:S01]  /*0750*/  LOP3.LUT R13, R5, 0x80000, RZ, 0xfc, !PT ;  /* 0x00080000050d7812 */ /* 0x000fe200078efcff */
[----:B------:R-:W-:-:S07]  /*0760*/  IMAD.MOV.U32 R12, RZ, RZ, R4 ;  /* 0x000000ffff0c7224 */ /* 0x000fce00078e0004 */
.L_x_4:
[----:B------:R-:W-:Y:S05]  /*0770*/  BSYNC.RECONVERGENT B1 ;  /* 0x0000000000017941 */ /* 0x000fea0003800200 */
.L_x_2:
[----:B------:R-:W-:Y:S02]  /*0780*/  IMAD.MOV.U32 R7, RZ, RZ, 0x0 ;  /* 0x00000000ff077424 */ /* 0x000fe400078e00ff */
[----:B------:R-:W-:Y:S02]  /*0790*/  IMAD.MOV.U32 R2, RZ, RZ, R12 ;  /* 0x000000ffff027224 */ /* 0x000fe400078e000c */
[----:B------:R-:W-:Y:S01]  /*07a0*/  IMAD.MOV.U32 R3, RZ, RZ, R13 ;  /* 0x000000ffff037224 */ /* 0x000fe200078e000d */
[----:B------:R-:W-:Y:S06]  /*07b0*/  RET.REL.NODEC R6 `(_Z14_auto_kernel_0PfS_) ;  /* 0xfffffff806107950 */ /* 0x000fec0003c3ffff */
.L_x_6:
[----:B------:R-:W-:-:S00]  /*07c0*/  BRA `(.L_x_6) ;  /* 0xfffffffc00fc7947 */ /* 0x000fc0000383ffff */
[----:B------:R-:W-:-:S00]  /*07d0*/  NOP ;  /* 0x0000000000007918 */ /* 0x000fc00000000000 */
        /* <DEDUP_REMOVED lines=10> */
.L_x_8:


//--------------------- .text._Z14_auto_kernel_1PfS_S_S_ --------------------------
	.section	.text._Z14_auto_kernel_1PfS_S_S_,"ax",@progbits
	.align	128
        .global         _Z14_auto_kernel_1PfS_S_S_
        .type           _Z14_auto_kernel_1PfS_S_S_,@function
        .size           _Z14_auto_kernel_1PfS_S_S_,(.L_x_10 - _Z14_auto_kernel_1PfS_S_S_)
        .other          _Z14_auto_kernel_1PfS_S_S_,@"STO_CUDA_ENTRY STV_DEFAULT"
_Z14_auto_kernel_1PfS_S_S_:
.text._Z14_auto_kernel_1PfS_S_S_:
        /* <DEDUP_REMOVED lines=8> */
[----:B------:R-:W0:Y:S01]  /*0080*/  LDC.64 R2, c[0x0][0x380] ;  /* 0x0000e000ff027b82 */ /* 0x000e220000000a00 */
[----:B------:R-:W1:Y:S07]  /*0090*/  LDCU.64 UR4, c[0x0][0x358] ;  /* 0x00006b00ff0477ac */ /* 0x000e6e0008000a00 */
[----:B------:R-:W2:Y:S08]  /*00a0*/  LDC.64 R4, c[0x0][0x390] ;  /* 0x0000e400ff047b82 */ /* 0x000eb00000000a00 */
[----:B------:R-:W3:Y:S01]  /*00b0*/  LDC.64 R6, c[0x0][0x398] ;  /* 0x0000e600ff067b82 */ /* 0x000ee20000000a00 */
[----:B0-----:R-:W-:-:S07]  /*00c0*/  IMAD.WIDE R2, R11, 0x4, R2 ;  /* 0x000000040b027825 */ /* 0x001fce00078e0202 */
[----:B------:R-:W0:Y:S01]  /*00d0*/  LDC.64 R8, c[0x0][0x388] ;  /* 0x0000e200ff087b82 */ /* 0x000e220000000a00 */
[----:B-1----:R-:W4:Y:S01]  /*00e0*/  LDG.E R2, desc[UR4][R2.64+-0x4] ;  /* 0xfffffc0402027981 */ /* 0x002f22000c1e1900 */
[----:B--2---:R-:W-:-:S06]  /*00f0*/  IMAD.WIDE R4, R11, 0x4, R4 ;  /* 0x000000040b047825 */ /* 0x004fcc00078e0204 */
[----:B------:R-:W4:Y:S01]  /*0100*/  LDG.E R5, desc[UR4][R4.64+-0x4] ;  /* 0xfffffc0404057981 */ /* 0x000f22000c1e1900 */
[----:B---3--:R-:W-:-:S06]  /*0110*/  IMAD.WIDE R6, R11, 0x4, R6 ;  /* 0x000000040b067825 */ /* 0x008fcc00078e0206 */
[----:B------:R-:W2:Y:S01]  /*0120*/  LDG.E R7, desc[UR4][R6.64+-0x4] ;  /* 0xfffffc0406077981 */ /* 0x000ea2000c1e1900 */
[----:B0-----:R-:W-:-:S04]  /*0130*/  IMAD.WIDE R8, R11, 0x4, R8 ;  /* 0x000000040b087825 */ /* 0x001fc800078e0208 */
[----:B----4-:R-:W-:-:S04]  /*0140*/  FMUL R0, R2, R5 ;  /* 0x0000000502007220 */ /* 0x010fc80000400000 */
[----:B--2---:R-:W-:-:S05]  /*0150*/  FMUL R11, R0, R7 ;  /* 0x00000007000b7220 */ /* 0x004fca0000400000 */
[----:B------:R-:W-:Y:S01]  /*0160*/  STG.E desc[UR4][R8.64+-0x4], R11 ;  /* 0xfffffc0b08007986 */ /* 0x000fe2000c101904 */
[----:B------:R-:W-:Y:S05]  /*0170*/  EXIT ;  /* 0x000000000000794d */ /* 0x000fea0003800000 */
.L_x_7:
        /* <DEDUP_REMOVED lines=16> */
.L_x_10:


//--------------------- .nv.shared.reserved.0     --------------------------
	.section	.nv.shared.reserved.0,"aw",@nobits
	.weak		__nv_reservedSMEM_offset_0_alias
	.size		__nv_reservedSMEM_offset_0_alias, 0, 64
	.other		__nv_reservedSMEM_offset_0_alias,@"STO_CUDA_RESERVED_SHARED STV_DEFAULT"
__nv_reservedSMEM_offset_0_alias:
	.zero		0
	.zero		64


//--------------------- .nv.constant0._Z14_auto_kernel_0PfS_ --------------------------
	.section	.nv.constant0._Z14_auto_kernel_0PfS_,"a",@progbits
	.sectionflags	@""
	.align	4
.nv.constant0._Z14_auto_kernel_0PfS_:
	.zero		912


//--------------------- .nv.constant0._Z14_auto_kernel_1PfS_S_S_ --------------------------
	.section	.nv.constant0._Z14_auto_kernel_1PfS_S_S_,"a",@progbits
	.sectionflags	@""
	.align	4
.nv.constant0._Z14_auto_kernel_1PfS_S_S_:
	.zero		928


//--------------------- SYMBOLS --------------------------

	.type		.nv.reservedSmem.offset0,@object
	.size		.nv.reservedSmem.offset0,0x4
